//
// Generated by NVIDIA NVVM Compiler
//
// Compiler Build ID: CL-36424714
// Cuda compilation tools, release 13.0, V13.0.88
// Based on NVVM 20.0.0
//

.version 9.0
.target sm_100
.address_size 64

	// .globl	_Z11sgemm_naivePKfS0_Pfiiiff

.visible .entry _Z11sgemm_naivePKfS0_Pfiiiff(
	.param .u64 .ptr .align 1 _Z11sgemm_naivePKfS0_Pfiiiff_param_0,
	.param .u64 .ptr .align 1 _Z11sgemm_naivePKfS0_Pfiiiff_param_1,
	.param .u64 .ptr .align 1 _Z11sgemm_naivePKfS0_Pfiiiff_param_2,
	.param .u32 _Z11sgemm_naivePKfS0_Pfiiiff_param_3,
	.param .u32 _Z11sgemm_naivePKfS0_Pfiiiff_param_4,
	.param .u32 _Z11sgemm_naivePKfS0_Pfiiiff_param_5,
	.param .f32 _Z11sgemm_naivePKfS0_Pfiiiff_param_6,
	.param .f32 _Z11sgemm_naivePKfS0_Pfiiiff_param_7
)
{
	.reg .pred 	%p<13>;
	.reg .b32 	%r<94>;
	.reg .b32 	%f<73>;
	.reg .b64 	%rd<70>;

	ld.param.u64 	%rd4, [_Z11sgemm_naivePKfS0_Pfiiiff_param_0];
	ld.param.u64 	%rd5, [_Z11sgemm_naivePKfS0_Pfiiiff_param_1];
	ld.param.u32 	%r44, [_Z11sgemm_naivePKfS0_Pfiiiff_param_3];
	ld.param.u32 	%r47, [_Z11sgemm_naivePKfS0_Pfiiiff_param_4];
	ld.param.u32 	%r46, [_Z11sgemm_naivePKfS0_Pfiiiff_param_5];
	ld.param.f32 	%f13, [_Z11sgemm_naivePKfS0_Pfiiiff_param_6];
	ld.param.f32 	%f14, [_Z11sgemm_naivePKfS0_Pfiiiff_param_7];
	cvta.to.global.u64 	%rd1, %rd5;
	cvta.to.global.u64 	%rd2, %rd4;
	mov.u32 	%r48, %ctaid.x;
	mov.u32 	%r49, %ntid.x;
	mov.u32 	%r50, %tid.x;
	mad.lo.s32 	%r1, %r48, %r49, %r50;
	mov.u32 	%r51, %ctaid.y;
	mov.u32 	%r52, %ntid.y;
	mul.lo.s32 	%r2, %r51, %r52;
	mov.u32 	%r3, %tid.y;
	add.s32 	%r53, %r2, %r3;
	setp.ge.u32 	%p1, %r1, %r44;
	setp.ge.u32 	%p2, %r53, %r47;
	or.pred  	%p3, %p1, %p2;
	@%p3 bra 	$L__BB0_14;
	setp.lt.s32 	%p4, %r46, 1;
	mov.f32 	%f72, 0f00000000;
	@%p4 bra 	$L__BB0_13;
	mul.lo.s32 	%r5, %r46, %r1;
	and.b32  	%r6, %r46, 7;
	setp.lt.u32 	%p5, %r46, 8;
	mov.f32 	%f72, 0f00000000;
	mov.b32 	%r92, 0;
	@%p5 bra 	$L__BB0_5;
	and.b32  	%r92, %r46, 2147483640;
	neg.s32 	%r90, %r92;
	add.s32 	%r55, %r3, %r44;
	add.s32 	%r89, %r55, %r2;
	shl.b32 	%r10, %r44, 3;
	shl.b32 	%r56, %r44, 1;
	add.s32 	%r88, %r53, %r56;
	mad.lo.s32 	%r87, %r44, 3, %r53;
	shl.b32 	%r57, %r44, 2;
	add.s32 	%r86, %r53, %r57;
	mad.lo.s32 	%r85, %r44, 5, %r53;
	mad.lo.s32 	%r84, %r44, 6, %r53;
	mad.lo.s32 	%r83, %r44, 7, %r53;
	add.s32 	%r81, %r5, 3;
	mov.f32 	%f72, 0f00000000;
	mov.u32 	%r82, %r53;
$L__BB0_4:
	.pragma "nounroll";
	add.s32 	%r58, %r81, -3;
	mul.wide.u32 	%rd6, %r58, 4;
	add.s64 	%rd7, %rd2, %rd6;
	ld.global.f32 	%f19, [%rd7];
	mul.wide.u32 	%rd8, %r82, 4;
	add.s64 	%rd9, %rd1, %rd8;
	ld.global.f32 	%f20, [%rd9];
	fma.rn.f32 	%f21, %f19, %f20, %f72;
	add.s32 	%r59, %r81, -2;
	mul.wide.u32 	%rd10, %r59, 4;
	add.s64 	%rd11, %rd2, %rd10;
	ld.global.f32 	%f22, [%rd11];
	mul.wide.u32 	%rd12, %r89, 4;
	add.s64 	%rd13, %rd1, %rd12;
	ld.global.f32 	%f23, [%rd13];
	fma.rn.f32 	%f24, %f22, %f23, %f21;
	add.s32 	%r60, %r81, -1;
	mul.wide.u32 	%rd14, %r60, 4;
	add.s64 	%rd15, %rd2, %rd14;
	ld.global.f32 	%f25, [%rd15];
	mul.wide.u32 	%rd16, %r88, 4;
	add.s64 	%rd17, %rd1, %rd16;
	ld.global.f32 	%f26, [%rd17];
	fma.rn.f32 	%f27, %f25, %f26, %f24;
	add.s32 	%r61, %r81, 4;
	mul.wide.u32 	%rd18, %r81, 4;
	add.s64 	%rd19, %rd2, %rd18;
	ld.global.f32 	%f28, [%rd19];
	mul.wide.u32 	%rd20, %r87, 4;
	add.s64 	%rd21, %rd1, %rd20;
	ld.global.f32 	%f29, [%rd21];
	fma.rn.f32 	%f30, %f28, %f29, %f27;
	add.s32 	%r62, %r81, 1;
	mul.wide.u32 	%rd22, %r62, 4;
	add.s64 	%rd23, %rd2, %rd22;
	ld.global.f32 	%f31, [%rd23];
	mul.wide.u32 	%rd24, %r86, 4;
	add.s64 	%rd25, %rd1, %rd24;
	ld.global.f32 	%f32, [%rd25];
	fma.rn.f32 	%f33, %f31, %f32, %f30;
	add.s32 	%r63, %r81, 2;
	mul.wide.u32 	%rd26, %r63, 4;
	add.s64 	%rd27, %rd2, %rd26;
	ld.global.f32 	%f34, [%rd27];
	mul.wide.u32 	%rd28, %r85, 4;
	add.s64 	%rd29, %rd1, %rd28;
	ld.global.f32 	%f35, [%rd29];
	fma.rn.f32 	%f36, %f34, %f35, %f33;
	add.s32 	%r64, %r81, 3;
	mul.wide.u32 	%rd30, %r64, 4;
	add.s64 	%rd31, %rd2, %rd30;
	ld.global.f32 	%f37, [%rd31];
	mul.wide.u32 	%rd32, %r84, 4;
	add.s64 	%rd33, %rd1, %rd32;
	ld.global.f32 	%f38, [%rd33];
	fma.rn.f32 	%f39, %f37, %f38, %f36;
	mul.wide.u32 	%rd34, %r61, 4;
	add.s64 	%rd35, %rd2, %rd34;
	ld.global.f32 	%f40, [%rd35];
	mul.wide.u32 	%rd36, %r83, 4;
	add.s64 	%rd37, %rd1, %rd36;
	ld.global.f32 	%f41, [%rd37];
	fma.rn.f32 	%f72, %f40, %f41, %f39;
	add.s32 	%r90, %r90, 8;
	add.s32 	%r89, %r89, %r10;
	add.s32 	%r88, %r88, %r10;
	add.s32 	%r87, %r87, %r10;
	add.s32 	%r86, %r86, %r10;
	add.s32 	%r85, %r85, %r10;
	add.s32 	%r84, %r84, %r10;
	add.s32 	%r83, %r83, %r10;
	add.s32 	%r82, %r82, %r10;
	add.s32 	%r81, %r81, 8;
	setp.ne.s32 	%p6, %r90, 0;
	@%p6 bra 	$L__BB0_4;
$L__BB0_5:
	setp.eq.s32 	%p7, %r6, 0;
	@%p7 bra 	$L__BB0_13;
	and.b32  	%r39, %r46, 3;
	setp.lt.u32 	%p8, %r6, 4;
	@%p8 bra 	$L__BB0_8;
	add.s32 	%r65, %r92, %r5;
	mul.wide.u32 	%rd38, %r65, 4;
	add.s64 	%rd39, %rd2, %rd38;
	ld.global.f32 	%f43, [%rd39];
	mad.lo.s32 	%r66, %r92, %r44, %r53;
	mul.wide.u32 	%rd40, %r66, 4;
	add.s64 	%rd41, %rd1, %rd40;
	ld.global.f32 	%f44, [%rd41];
	fma.rn.f32 	%f45, %f43, %f44, %f72;
	add.s32 	%r67, %r65, 1;
	mul.wide.u32 	%rd42, %r67, 4;
	add.s64 	%rd43, %rd2, %rd42;
	ld.global.f32 	%f46, [%rd43];
	add.s32 	%r68, %r66, %r44;
	mul.wide.u32 	%rd44, %r68, 4;
	add.s64 	%rd45, %rd1, %rd44;
	ld.global.f32 	%f47, [%rd45];
	fma.rn.f32 	%f48, %f46, %f47, %f45;
	add.s32 	%r69, %r65, 2;
	mul.wide.u32 	%rd46, %r69, 4;
	add.s64 	%rd47, %rd2, %rd46;
	ld.global.f32 	%f49, [%rd47];
	add.s32 	%r70, %r68, %r44;
	mul.wide.u32 	%rd48, %r70, 4;
	add.s64 	%rd49, %rd1, %rd48;
	ld.global.f32 	%f50, [%rd49];
	fma.rn.f32 	%f51, %f49, %f50, %f48;
	add.s32 	%r71, %r65, 3;
	mul.wide.u32 	%rd50, %r71, 4;
	add.s64 	%rd51, %rd2, %rd50;
	ld.global.f32 	%f52, [%rd51];
	add.s32 	%r72, %r70, %r44;
	mul.wide.u32 	%rd52, %r72, 4;
	add.s64 	%rd53, %rd1, %rd52;
	ld.global.f32 	%f53, [%rd53];
	fma.rn.f32 	%f72, %f52, %f53, %f51;
	add.s32 	%r92, %r92, 4;
$L__BB0_8:
	setp.eq.s32 	%p9, %r39, 0;
	@%p9 bra 	$L__BB0_13;
	setp.eq.s32 	%p10, %r39, 1;
	@%p10 bra 	$L__BB0_11;
	add.s32 	%r73, %r92, %r5;
	mul.wide.u32 	%rd54, %r73, 4;
	add.s64 	%rd55, %rd2, %rd54;
	ld.global.f32 	%f55, [%rd55];
	mad.lo.s32 	%r74, %r92, %r44, %r53;
	mul.wide.u32 	%rd56, %r74, 4;
	add.s64 	%rd57, %rd1, %rd56;
	ld.global.f32 	%f56, [%rd57];
	fma.rn.f32 	%f57, %f55, %f56, %f72;
	add.s32 	%r75, %r73, 1;
	mul.wide.u32 	%rd58, %r75, 4;
	add.s64 	%rd59, %rd2, %rd58;
	ld.global.f32 	%f58, [%rd59];
	add.s32 	%r76, %r74, %r44;
	mul.wide.u32 	%rd60, %r76, 4;
	add.s64 	%rd61, %rd1, %rd60;
	ld.global.f32 	%f59, [%rd61];
	fma.rn.f32 	%f72, %f58, %f59, %f57;
	add.s32 	%r92, %r92, 2;
$L__BB0_11:
	and.b32  	%r77, %r46, 1;
	setp.eq.b32 	%p11, %r77, 1;
	not.pred 	%p12, %p11;
	@%p12 bra 	$L__BB0_13;
	add.s32 	%r78, %r92, %r5;
	mul.wide.u32 	%rd62, %r78, 4;
	add.s64 	%rd63, %rd2, %rd62;
	ld.global.f32 	%f60, [%rd63];
	mad.lo.s32 	%r79, %r92, %r44, %r53;
	mul.wide.u32 	%rd64, %r79, 4;
	add.s64 	%rd65, %rd1, %rd64;
	ld.global.f32 	%f61, [%rd65];
	fma.rn.f32 	%f72, %f60, %f61, %f72;
$L__BB0_13:
	ld.param.u64 	%rd69, [_Z11sgemm_naivePKfS0_Pfiiiff_param_2];
	mad.lo.s32 	%r80, %r47, %r1, %r53;
	cvta.to.global.u64 	%rd66, %rd69;
	mul.wide.u32 	%rd67, %r80, 4;
	add.s64 	%rd68, %rd66, %rd67;
	ld.global.f32 	%f62, [%rd68];
	mul.f32 	%f63, %f14, %f62;
	fma.rn.f32 	%f64, %f13, %f72, %f63;
	st.global.f32 	[%rd68], %f64;
$L__BB0_14:
	ret;

}


// ===== COMPILED SASS (sm_100) =====

	.target	sm_100

	.elftype	@"ET_EXEC"


//--------------------- .note.nv.tkinfo           --------------------------
	.section	.note.nv.tkinfo,"",@"SHT_NOTE"
	.sectionflags	@"SHF_NOTE_NV_TKINFO"
	.tkinfo
        /*0018*/ 	.word	0x00000002
        /*0030*/ 	.string	""
        /*0030*/ 	.string	"ptxas"
        /*0030*/ 	.string	"Cuda compilation tools, release 13.0, V13.0.88"
        /*0030*/ 	.string	"Build cuda_13.0.r13.0/compiler.36424714_0"
        /*0030*/ 	.string	"-arch sm_100 -m 64 "



//--------------------- .note.nv.cuinfo           --------------------------
	.section	.note.nv.cuinfo,"",@"SHT_NOTE"
	.sectionflags	@"SHF_NOTE_NV_CUINFO"
        /*0018*/ 	.short	0x0002
        /*001a*/ 	.short	0x0064
        /*001c*/ 	.short	0x0082
	.zero		2


//--------------------- .nv.info                  --------------------------
	.section	.nv.info,"",@"SHT_CUDA_INFO"
	.align	4


	//----- nvinfo : EIATTR_REGCOUNT
	.align		4
        /*0000*/ 	.byte	0x04, 0x2f
        /*0002*/ 	.short	(.L_1 - .L_0)
	.align		4
.L_0:
        /*0004*/ 	.word	index@(_Z11sgemm_naivePKfS0_Pfiiiff)
        /*0008*/ 	.word	0x00000020


	//----- nvinfo : EIATTR_FRAME_SIZE
	.align		4
.L_1:
        /*000c*/ 	.byte	0x04, 0x11
        /*000e*/ 	.short	(.L_3 - .L_2)
	.align		4
.L_2:
        /*0010*/ 	.word	index@(_Z11sgemm_naivePKfS0_Pfiiiff)
        /*0014*/ 	.word	0x00000000


	//----- nvinfo : EIATTR_MIN_STACK_SIZE
	.align		4
.L_3:
        /*0018*/ 	.byte	0x04, 0x12
        /*001a*/ 	.short	(.L_5 - .L_4)
	.align		4
.L_4:
        /*001c*/ 	.word	index@(_Z11sgemm_naivePKfS0_Pfiiiff)
        /*0020*/ 	.word	0x00000000
.L_5:


//--------------------- .nv.compat                --------------------------
	.section	.nv.compat,"",@"SHT_CUDA_COMPAT_INFO"
	.align	4
        /*0000*/ 	.byte	0x02, 0x09, 0x00, 0x00, 0x02, 0x02, 0x01, 0x00, 0x02, 0x05, 0x05, 0x00, 0x03, 0x07, 0x01, 0x01
        /*0010*/ 	.byte	0x02, 0x03, 0x00, 0x00, 0x02, 0x06, 0x01, 0x00, 0x04, 0x0b, 0x08, 0x00, 0x09, 0x00, 0x00, 0x00
        /*0020*/ 	.byte	0x00, 0x00, 0x00, 0x00


//--------------------- .nv.info._Z11sgemm_naivePKfS0_Pfiiiff --------------------------
	.section	.nv.info._Z11sgemm_naivePKfS0_Pfiiiff,"",@"SHT_CUDA_INFO"
	.sectionflags	@""
	.align	4


	//----- nvinfo : EIATTR_CUDA_API_VERSION
	.align		4
        /*0000*/ 	.byte	0x04, 0x37
        /*0002*/ 	.short	(.L_7 - .L_6)
.L_6:
        /*0004*/ 	.word	0x00000082


	//----- nvinfo : EIATTR_KPARAM_INFO
	.align		4
.L_7:
        /*0008*/ 	.byte	0x04, 0x17
        /*000a*/ 	.short	(.L_9 - .L_8)
.L_8:
        /*000c*/ 	.word	0x00000000
        /*0010*/ 	.short	0x0007
        /*0012*/ 	.short	0x0028
        /*0014*/ 	.byte	0x00, 0xf0, 0x11, 0x00


	//----- nvinfo : EIATTR_KPARAM_INFO
	.align		4
.L_9:
        /*0018*/ 	.byte	0x04, 0x17
        /*001a*/ 	.short	(.L_11 - .L_10)
.L_10:
        /*001c*/ 	.word	0x00000000
        /*0020*/ 	.short	0x0006
        /*0022*/ 	.short	0x0024
        /*0024*/ 	.byte	0x00, 0xf0, 0x11, 0x00


	//----- nvinfo : EIATTR_KPARAM_INFO
	.align		4
.L_11:
        /*0028*/ 	.byte	0x04, 0x17
        /*002a*/ 	.short	(.L_13 - .L_12)
.L_12:
        /*002c*/ 	.word	0x00000000
        /*0030*/ 	.short	0x0005
        /*0032*/ 	.short	0x0020
        /*0034*/ 	.byte	0x00, 0xf0, 0x11, 0x00


	//----- nvinfo : EIATTR_KPARAM_INFO
	.align		4
.L_13:
        /*0038*/ 	.byte	0x04, 0x17
        /*003a*/ 	.short	(.L_15 - .L_14)
.L_14:
        /*003c*/ 	.word	0x00000000
        /*0040*/ 	.short	0x0004
        /*0042*/ 	.short	0x001c
        /*0044*/ 	.byte	0x00, 0xf0, 0x11, 0x00


	//----- nvinfo : EIATTR_KPARAM_INFO
	.align		4
.L_15:
        /*0048*/ 	.byte	0x04, 0x17
        /*004a*/ 	.short	(.L_17 - .L_16)
.L_16:
        /*004c*/ 	.word	0x00000000
        /*0050*/ 	.short	0x0003
        /*0052*/ 	.short	0x0018
        /*0054*/ 	.byte	0x00, 0xf0, 0x11, 0x00


	//----- nvinfo : EIATTR_KPARAM_INFO
	.align		4
.L_17:
        /*0058*/ 	.byte	0x04, 0x17
        /*005a*/ 	.short	(.L_19 - .L_18)
.L_18:
        /*005c*/ 	.word	0x00000000
        /*0060*/ 	.short	0x0002
        /*0062*/ 	.short	0x0010
        /*0064*/ 	.byte	0x00, 0xf5, 0x21, 0x00


	//----- nvinfo : EIATTR_KPARAM_INFO
	.align		4
.L_19:
        /*0068*/ 	.byte	0x04, 0x17
        /*006a*/ 	.short	(.L_21 - .L_20)
.L_20:
        /*006c*/ 	.word	0x00000000
        /*0070*/ 	.short	0x0001
        /*0072*/ 	.short	0x0008
        /*0074*/ 	.byte	0x00, 0xf5, 0x21, 0x00


	//----- nvinfo : EIATTR_KPARAM_INFO
	.align		4
.L_21:
        /*0078*/ 	.byte	0x04, 0x17
        /*007a*/ 	.short	(.L_23 - .L_22)
.L_22:
        /*007c*/ 	.word	0x00000000
        /*0080*/ 	.short	0x0000
        /*0082*/ 	.short	0x0000
        /*0084*/ 	.byte	0x00, 0xf5, 0x21, 0x00


	//----- nvinfo : EIATTR_SPARSE_MMA_MASK
	.align		4
.L_23:
        /*0088*/ 	.byte	0x03, 0x50
        /*008a*/ 	.short	0x0000


	//----- nvinfo : EIATTR_MAXREG_COUNT
	.align		4
        /*008c*/ 	.byte	0x03, 0x1b
        /*008e*/ 	.short	0x00ff


	//----- nvinfo : EIATTR_MERCURY_ISA_VERSION
	.align		4
        /*0090*/ 	.byte	0x03, 0x5f
        /*0092*/ 	.short	0x0101


	//----- nvinfo : EIATTR_VRC_CTA_INIT_COUNT
	.align		4
        /*0094*/ 	.byte	0x02, 0x4a
	.zero		1
	.zero		1


	//----- nvinfo : EIATTR_EXIT_INSTR_OFFSETS
	.align		4
        /*0098*/ 	.byte	0x04, 0x1c
        /*009a*/ 	.short	(.L_25 - .L_24)


	//   ....[0]....
.L_24:
        /*009c*/ 	.word	0x000000d0


	//   ....[1]....
        /*00a0*/ 	.word	0x00000ad0


	//----- nvinfo : EIATTR_CBANK_PARAM_SIZE
	.align		4
.L_25:
        /*00a4*/ 	.byte	0x03, 0x19
        /*00a6*/ 	.short	0x002c


	//----- nvinfo : EIATTR_PARAM_CBANK
	.align		4
        /*00a8*/ 	.byte	0x04, 0x0a
        /*00aa*/ 	.short	(.L_27 - .L_26)
	.align		4
.L_26:
        /*00ac*/ 	.word	index@(.nv.constant0._Z11sgemm_naivePKfS0_Pfiiiff)
        /*00b0*/ 	.short	0x0380
        /*00b2*/ 	.short	0x002c


	//----- nvinfo : EIATTR_SW_WAR
	.align		4
.L_27:
        /*00b4*/ 	.byte	0x04, 0x36
        /*00b6*/ 	.short	(.L_29 - .L_28)
.L_28:
        /*00b8*/ 	.word	0x00000008
.L_29:


//--------------------- .nv.callgraph             --------------------------
	.section	.nv.callgraph,"",@"SHT_CUDA_CALLGRAPH"
	.align	4
	.sectionentsize	8
	.align		4
        /*0000*/ 	.word	0x00000000
	.align		4
        /*0004*/ 	.word	0xffffffff
	.align		4
        /*0008*/ 	.word	0x00000000
	.align		4
        /*000c*/ 	.word	0xfffffffe
	.align		4
        /*0010*/ 	.word	0x00000000
	.align		4
        /*0014*/ 	.word	0xfffffffd
	.align		4
        /*0018*/ 	.word	0x00000000
	.align		4
        /*001c*/ 	.word	0xfffffffc


//--------------------- .text._Z11sgemm_naivePKfS0_Pfiiiff --------------------------
	.section	.text._Z11sgemm_naivePKfS0_Pfiiiff,"ax",@progbits
	.align	128
        .global         _Z11sgemm_naivePKfS0_Pfiiiff
        .type           _Z11sgemm_naivePKfS0_Pfiiiff,@function
        .size           _Z11sgemm_naivePKfS0_Pfiiiff,(.L_x_5 - _Z11sgemm_naivePKfS0_Pfiiiff)
        .other          _Z11sgemm_naivePKfS0_Pfiiiff,@"STO_CUDA_ENTRY STV_DEFAULT"
_Z11sgemm_naivePKfS0_Pfiiiff:
.text._Z11sgemm_naivePKfS0_Pfiiiff:
[----:B------:R-:W-:Y:S01]  /*0000*/  LDC R1, c[0x0][0x37c] ;  /* 0x0000df00ff017b82 */ /* 0x000fe20000000800 */
[----:B------:R-:W0:Y:S07]  /*0010*/  S2R R7, SR_TID.Y ;  /* 0x0000000000077919 */ /* 0x000e2e0000002200 */
[----:B------:R-:W1:Y:S01]  /*0020*/  S2UR UR4, SR_CTAID.Y ;  /* 0x00000000000479c3 */ /* 0x000e620000002600 */
[----:B------:R-:W2:Y:S07]  /*0030*/  S2R R3, SR_TID.X ;  /* 0x0000000000037919 */ /* 0x000eae0000002100 */
[----:B------:R-:W2:Y:S01]  /*0040*/  LDC R2, c[0x0][0x360] ;  /* 0x0000d800ff027b82 */ /* 0x000ea20000000800 */
[----:B------:R-:W1:Y:S07]  /*0050*/  LDCU UR5, c[0x0][0x364] ;  /* 0x00006c80ff0577ac */ /* 0x000e6e0008000800 */
[----:B------:R-:W2:Y:S08]  /*0060*/  S2UR UR6, SR_CTAID.X ;  /* 0x00000000000679c3 */ /* 0x000eb00000002500 */
[----:B------:R-:W3:Y:S01]  /*0070*/  LDC.64 R12, c[0x0][0x398] ;  /* 0x0000e600ff0c7b82 */ /* 0x000ee20000000a00 */
[----:B-1----:R-:W-:-:S06]  /*0080*/  UIMAD UR4, UR4, UR5, URZ ;  /* 0x00000005040472a4 */ /* 0x002fcc000f8e02ff */
[----:B0-----:R-:W-:Y:S01]  /*0090*/  IADD3 R0, PT, PT, R7, UR4, RZ ;  /* 0x0000000407007c10 */ /* 0x001fe2000fffe0ff */
[----:B--2---:R-:W-:-:S03]  /*00a0*/  IMAD R2, R2, UR6, R3 ;  /* 0x0000000602027c24 */ /* 0x004fc6000f8e0203 */
[----:B---3--:R-:W-:-:S04]  /*00b0*/  ISETP.GE.U32.AND P0, PT, R0, R13, PT ;  /* 0x0000000d0000720c */ /* 0x008fc80003f06070 */
[----:B------:R-:W-:-:S13]  /*00c0*/  ISETP.GE.U32.OR P0, PT, R2, R12, P0 ;  /* 0x0000000c0200720c */ /* 0x000fda0000706470 */
[----:B------:R-:W-:Y:S05]  /*00d0*/  @P0 EXIT ;  /* 0x000000000000094d */ /* 0x000fea0003800000 */
[----:B------:R-:W0:Y:S01]  /*00e0*/  LDC R3, c[0x0][0x3a0] ;  /* 0x0000e800ff037b82 */ /* 0x000e220000000800 */
[----:B------:R-:W1:Y:S01]  /*00f0*/  LDCU.64 UR6, c[0x0][0x358] ;  /* 0x00006b00ff0677ac */ /* 0x000e620008000a00 */
[----:B------:R-:W-:Y:S01]  /*0100*/  HFMA2 R24, -RZ, RZ, 0, 0 ;  /* 0x00000000ff187431 */ /* 0x000fe200000001ff */
[----:B0-----:R-:W-:-:S13]  /*0110*/  ISETP.GE.AND P0, PT, R3, 0x1, PT ;  /* 0x000000010300780c */ /* 0x001fda0003f06270 */
[----:B-1----:R-:W-:Y:S05]  /*0120*/  @!P0 BRA `(.L_x_0) ;  /* 0x0000000800448947 */ /* 0x002fea0003800000 */
[C---:B------:R-:W-:Y:S02]  /*0130*/  ISETP.GE.U32.AND P1, PT, R3.reuse, 0x8, PT ;  /* 0x000000080300780c */ /* 0x040fe40003f26070 */
[----:B------:R-:W-:Y:S02]  /*0140*/  LOP3.LUT R5, R3, 0x7, RZ, 0xc0, !PT ;  /* 0x0000000703057812 */ /* 0x000fe400078ec0ff */
[----:B------:R-:W-:Y:S02]  /*0150*/  MOV R24, RZ ;  /* 0x000000ff00187202 */ /* 0x000fe40000000f00 */
[----:B------:R-:W-:Y:S02]  /*0160*/  ISETP.NE.AND P0, PT, R5, RZ, PT ;  /* 0x000000ff0500720c */ /* 0x000fe40003f05270 */
[----:B------:R-:W-:-:S05]  /*0170*/  MOV R6, RZ ;  /* 0x000000ff00067202 */ /* 0x000fca0000000f00 */
[----:B------:R-:W-:Y:S06]  /*0180*/  @!P1 BRA `(.L_x_1) ;  /* 0x0000000400249947 */ /* 0x000fec0003800000 */
[----:B------:R-:W-:Y:S01]  /*0190*/  LOP3.LUT R6, R3, 0x7ffffff8, RZ, 0xc0, !PT ;  /* 0x7ffffff803067812 */ /* 0x000fe200078ec0ff */
[C-C-:B------:R-:W-:Y:S01]  /*01a0*/  IMAD R8, R12.reuse, 0x3, R0.reuse ;  /* 0x000000030c087824 */ /* 0x140fe200078e0200 */
[C---:B------:R-:W-:Y:S01]  /*01b0*/  IADD3 R4, PT, PT, R12.reuse, UR4, R7 ;  /* 0x000000040c047c10 */ /* 0x040fe2000fffe007 */
[C-C-:B------:R-:W-:Y:S01]  /*01c0*/  IMAD R10, R12.reuse, 0x5, R0.reuse ;  /* 0x000000050c0a7824 */ /* 0x140fe200078e0200 */
[CC--:B------:R-:W-:Y:S01]  /*01d0*/  LEA R7, R12.reuse, R0.reuse, 0x1 ;  /* 0x000000000c077211 */ /* 0x0c0fe200078e08ff */
[C-C-:B------:R-:W-:Y:S01]  /*01e0*/  IMAD R11, R12.reuse, 0x6, R0.reuse ;  /* 0x000000060c0b7824 */ /* 0x140fe200078e0200 */
[CC--:B------:R-:W-:Y:S01]  /*01f0*/  LEA R9, R12.reuse, R0.reuse, 0x2 ;  /* 0x000000000c097211 */ /* 0x0c0fe200078e10ff */
[----:B------:R-:W-:Y:S01]  /*0200*/  IMAD R20, R12, 0x7, R0 ;  /* 0x000000070c147824 */ /* 0x000fe200078e0200 */
[----:B------:R-:W-:Y:S01]  /*0210*/  MOV R24, RZ ;  /* 0x000000ff00187202 */ /* 0x000fe20000000f00 */
[----:B------:R-:W-:Y:S01]  /*0220*/  IMAD R22, R2, R3, 0x3 ;  /* 0x0000000302167424 */ /* 0x000fe200078e0203 */
[----:B------:R-:W-:-:S02]  /*0230*/  MOV R21, R0 ;  /* 0x0000000000157202 */ /* 0x000fc40000000f00 */
[----:B------:R-:W-:-:S07]  /*0240*/  IADD3 R23, PT, PT, -R6, RZ, RZ ;  /* 0x000000ff06177210 */ /* 0x000fce0007ffe1ff */
.L_x_2:
[----:B------:R-:W0:Y:S01]  /*0250*/  LDC.64 R14, c[0x0][0x380] ;  /* 0x0000e000ff0e7b82 */ /* 0x000e220000000a00 */
[----:B------:R-:W-:-:S07]  /*0260*/  IADD3 R27, PT, PT, R22, -0x3, RZ ;  /* 0xfffffffd161b7810 */ /* 0x000fce0007ffe0ff */
[----:B------:R-:W1:Y:S01]  /*0270*/  LDC.64 R16, c[0x0][0x388] ;  /* 0x0000e200ff107b82 */ /* 0x000e620000000a00 */
[----:B0-----:R-:W-:-:S06]  /*0280*/  IMAD.WIDE.U32 R26, R27, 0x4, R14 ;  /* 0x000000041b1a7825 */ /* 0x001fcc00078e000e */
[----:B------:R-:W2:Y:S01]  /*0290*/  LDG.E R27, desc[UR6][R26.64] ;  /* 0x000000061a1b7981 */ /* 0x000ea2000c1e1900 */
[----:B-1----:R-:W-:-:S06]  /*02a0*/  IMAD.WIDE.U32 R18, R21, 0x4, R16 ;  /* 0x0000000415127825 */ /* 0x002fcc00078e0010 */
[----:B------:R-:W2:Y:S01]  /*02b0*/  LDG.E R18, desc[UR6][R18.64] ;  /* 0x0000000612127981 */ /* 0x000ea2000c1e1900 */
[----:B------:R-:W-:Y:S01]  /*02c0*/  IADD3 R25, PT, PT, R22, -0x2, RZ ;  /* 0xfffffffe16197810 */ /* 0x000fe20007ffe0ff */
[----:B--2---:R-:W-:-:S04]  /*02d0*/  FFMA R28, R27, R18, R24 ;  /* 0x000000121b1c7223 */ /* 0x004fc80000000018 */
[----:B------:R-:W-:-:S04]  /*02e0*/  IMAD.WIDE.U32 R24, R25, 0x4, R14 ;  /* 0x0000000419187825 */ /* 0x000fc800078e000e */
[--C-:B------:R-:W-:Y:S02]  /*02f0*/  IMAD.WIDE.U32 R18, R4, 0x4, R16.reuse ;  /* 0x0000000404127825 */ /* 0x100fe400078e0010 */
[----:B------:R-:W2:Y:S04]  /*0300*/  LDG.E R25, desc[UR6][R24.64] ;  /* 0x0000000618197981 */ /* 0x000ea8000c1e1900 */
[----:B------:R0:W2:Y:S01]  /*0310*/  LDG.E R29, desc[UR6][R18.64] ;  /* 0x00000006121d7981 */ /* 0x0000a2000c1e1900 */
[----:B------:R-:W-:Y:S01]  /*0320*/  IADD3 R27, PT, PT, R22, -0x1, RZ ;  /* 0xffffffff161b7810 */ /* 0x000fe20007ffe0ff */
[----:B0-----:R-:W-:-:S05]  /*0330*/  IMAD.WIDE.U32 R18, R7, 0x4, R16 ;  /* 0x0000000407127825 */ /* 0x001fca00078e0010 */
[----:B------:R0:W3:Y:S01]  /*0340*/  LDG.E R26, desc[UR6][R18.64] ;  /* 0x00000006121a7981 */ /* 0x0000e2000c1e1900 */
[----:B--2---:R-:W-:Y:S01]  /*0350*/  FFMA R28, R25, R29, R28 ;  /* 0x0000001d191c7223 */ /* 0x004fe2000000001c */
[----:B------:R-:W-:-:S05]  /*0360*/  IMAD.WIDE.U32 R24, R27, 0x4, R14 ;  /* 0x000000041b187825 */ /* 0x000fca00078e000e */
[----:B------:R1:W3:Y:S01]  /*0370*/  LDG.E R27, desc[UR6][R24.64] ;  /* 0x00000006181b7981 */ /* 0x0002e2000c1e1900 */
[----:B0-----:R-:W-:-:S04]  /*0380*/  IMAD.WIDE.U32 R18, R8, 0x4, R16 ;  /* 0x0000000408127825 */ /* 0x001fc800078e0010 */
[----:B-1----:R-:W-:-:S04]  /*0390*/  IMAD.WIDE.U32 R24, R22, 0x4, R14 ;  /* 0x0000000416187825 */ /* 0x002fc800078e000e */
[----:B---3--:R-:W-:Y:S02]  /*03a0*/  FFMA R26, R27, R26, R28 ;  /* 0x0000001a1b1a7223 */ /* 0x008fe4000000001c */
[----:B------:R0:W2:Y:S04]  /*03b0*/  LDG.E R27, desc[UR6][R24.64] ;  /* 0x00000006181b7981 */ /* 0x0000a8000c1e1900 */
[----:B------:R1:W2:Y:S01]  /*03c0*/  LDG.E R28, desc[UR6][R18.64] ;  /* 0x00000006121c7981 */ /* 0x0002a2000c1e1900 */
[----:B------:R-:W-:-:S05]  /*03d0*/  IADD3 R29, PT, PT, R22, 0x1, RZ ;  /* 0x00000001161d7810 */ /* 0x000fca0007ffe0ff */
[----:B0-----:R-:W-:-:S04]  /*03e0*/  IMAD.WIDE.U32 R24, R29, 0x4, R14 ;  /* 0x000000041d187825 */ /* 0x001fc800078e000e */
[----:B-1----:R-:W-:Y:S01]  /*03f0*/  IMAD.WIDE.U32 R18, R9, 0x4, R16 ;  /* 0x0000000409127825 */ /* 0x002fe200078e0010 */
[----:B------:R-:W-:-:S03]  /*0400*/  IADD3 R29, PT, PT, R22, 0x2, RZ ;  /* 0x00000002161d7810 */ /* 0x000fc60007ffe0ff */
[----:B--2---:R-:W-:Y:S02]  /*0410*/  FFMA R26, R27, R28, R26 ;  /* 0x0000001c1b1a7223 */ /* 0x004fe4000000001a */
[----:B------:R-:W2:Y:S04]  /*0420*/  LDG.E R27, desc[UR6][R24.64] ;  /* 0x00000006181b7981 */ /* 0x000ea8000c1e1900 */
[----:B------:R0:W2:Y:S02]  /*0430*/  LDG.E R28, desc[UR6][R18.64] ;  /* 0x00000006121c7981 */ /* 0x0000a4000c1e1900 */
[----:B0-----:R-:W-:Y:S01]  /*0440*/  IMAD.WIDE.U32 R18, R29, 0x4, R14 ;  /* 0x000000041d127825 */ /* 0x001fe200078e000e */
[----:B------:R-:W-:-:S04]  /*0450*/  IADD3 R29, PT, PT, R22, 0x3, RZ ;  /* 0x00000003161d7810 */ /* 0x000fc80007ffe0ff */
[----:B------:R0:W3:Y:S02]  /*0460*/  LDG.E R25, desc[UR6][R18.64] ;  /* 0x0000000612197981 */ /* 0x0000e4000c1e1900 */
[----:B0-----:R-:W-:Y:S01]  /*0470*/  IMAD.WIDE.U32 R18, R29, 0x4, R14 ;  /* 0x000000041d127825 */ /* 0x001fe200078e000e */
[----:B------:R-:W-:-:S05]  /*0480*/  IADD3 R29, PT, PT, R22, 0x4, RZ ;  /* 0x00000004161d7810 */ /* 0x000fca0007ffe0ff */
[----:B------:R-:W-:Y:S01]  /*0490*/  IMAD.WIDE.U32 R14, R29, 0x4, R14 ;  /* 0x000000041d0e7825 */ /* 0x000fe200078e000e */
[----:B------:R-:W4:Y:S03]  /*04a0*/  LDG.E R18, desc[UR6][R18.64] ;  /* 0x0000000612127981 */ /* 0x000f26000c1e1900 */
[----:B--2---:R-:W-:Y:S01]  /*04b0*/  FFMA R24, R27, R28, R26 ;  /* 0x0000001c1b187223 */ /* 0x004fe2000000001a */
[--C-:B------:R-:W-:Y:S01]  /*04c0*/  IMAD.WIDE.U32 R26, R10, 0x4, R16.reuse ;  /* 0x000000040a1a7825 */ /* 0x100fe200078e0010 */
[----:B------:R0:W2:Y:S05]  /*04d0*/  LDG.E R28, desc[UR6][R14.64] ;  /* 0x000000060e1c7981 */ /* 0x0000aa000c1e1900 */
[----:B------:R-:W3:Y:S01]  /*04e0*/  LDG.E R26, desc[UR6][R26.64] ;  /* 0x000000061a1a7981 */ /* 0x000ee2000c1e1900 */
[----:B0-----:R-:W-:-:S04]  /*04f0*/  IMAD.WIDE.U32 R14, R11, 0x4, R16 ;  /* 0x000000040b0e7825 */ /* 0x001fc800078e0010 */
[----:B------:R-:W-:Y:S01]  /*0500*/  IMAD.WIDE.U32 R16, R20, 0x4, R16 ;  /* 0x0000000414107825 */ /* 0x000fe200078e0010 */
[----:B------:R-:W4:Y:S05]  /*0510*/  LDG.E R29, desc[UR6][R14.64] ;  /* 0x000000060e1d7981 */ /* 0x000f2a000c1e1900 */
[----:B------:R-:W2:Y:S01]  /*0520*/  LDG.E R16, desc[UR6][R16.64] ;  /* 0x0000000610107981 */ /* 0x000ea2000c1e1900 */
[----:B------:R-:W-:-:S04]  /*0530*/  IADD3 R23, PT, PT, R23, 0x8, RZ ;  /* 0x0000000817177810 */ /* 0x000fc80007ffe0ff */
[----:B------:R-:W-:Y:S02]  /*0540*/  ISETP.NE.AND P1, PT, R23, RZ, PT ;  /* 0x000000ff1700720c */ /* 0x000fe40003f25270 */
[----:B------:R-:W-:Y:S02]  /*0550*/  IADD3 R22, PT, PT, R22, 0x8, RZ ;  /* 0x0000000816167810 */ /* 0x000fe40007ffe0ff */
[C---:B------:R-:W-:Y:S02]  /*0560*/  LEA R4, R12.reuse, R4, 0x3 ;  /* 0x000000040c047211 */ /* 0x040fe400078e18ff */
[C---:B------:R-:W-:Y:S02]  /*0570*/  LEA R7, R12.reuse, R7, 0x3 ;  /* 0x000000070c077211 */ /* 0x040fe400078e18ff */
[C---:B------:R-:W-:Y:S02]  /*0580*/  LEA R8, R12.reuse, R8, 0x3 ;  /* 0x000000080c087211 */ /* 0x040fe400078e18ff */
[----:B------:R-:W-:-:S02]  /*0590*/  LEA R9, R12, R9, 0x3 ;  /* 0x000000090c097211 */ /* 0x000fc400078e18ff */
[C---:B------:R-:W-:Y:S02]  /*05a0*/  LEA R10, R12.reuse, R10, 0x3 ;  /* 0x0000000a0c0a7211 */ /* 0x040fe400078e18ff */
[C---:B------:R-:W-:Y:S02]  /*05b0*/  LEA R11, R12.reuse, R11, 0x3 ;  /* 0x0000000b0c0b7211 */ /* 0x040fe400078e18ff */
[C---:B------:R-:W-:Y:S02]  /*05c0*/  LEA R20, R12.reuse, R20, 0x3 ;  /* 0x000000140c147211 */ /* 0x040fe400078e18ff */
[----:B------:R-:W-:Y:S01]  /*05d0*/  LEA R21, R12, R21, 0x3 ;  /* 0x000000150c157211 */ /* 0x000fe200078e18ff */
[----:B---3--:R-:W-:-:S04]  /*05e0*/  FFMA R25, R25, R26, R24 ;  /* 0x0000001a19197223 */ /* 0x008fc80000000018 */
[----:B----4-:R-:W-:-:S04]  /*05f0*/  FFMA R25, R18, R29, R25 ;  /* 0x0000001d12197223 */ /* 0x010fc80000000019 */
[----:B--2---:R-:W-:Y:S01]  /*0600*/  FFMA R24, R28, R16, R25 ;  /* 0x000000101c187223 */ /* 0x004fe20000000019 */
[----:B------:R-:W-:Y:S06]  /*0610*/  @P1 BRA `(.L_x_2) ;  /* 0xfffffffc000c1947 */ /* 0x000fec000383ffff */
.L_x_1:
[----:B------:R-:W-:Y:S05]  /*0620*/  @!P0 BRA `(.L_x_0) ;  /* 0x0000000400048947 */ /* 0x000fea0003800000 */
[----:B------:R-:W-:Y:S02]  /*0630*/  ISETP.GE.U32.AND P0, PT, R5, 0x4, PT ;  /* 0x000000040500780c */ /* 0x000fe40003f06070 */
[----:B------:R-:W-:-:S04]  /*0640*/  LOP3.LUT R25, R3, 0x3, RZ, 0xc0, !PT ;  /* 0x0000000303197812 */ /* 0x000fc800078ec0ff */
[----:B------:R-:W-:-:S07]  /*0650*/  ISETP.NE.AND P1, PT, R25, RZ, PT ;  /* 0x000000ff1900720c */ /* 0x000fce0003f25270 */
[----:B------:R-:W-:Y:S06]  /*0660*/  @!P0 BRA `(.L_x_3) ;  /* 0x00000000007c8947 */ /* 0x000fec0003800000 */
[----:B------:R-:W0:Y:S01]  /*0670*/  LDC.64 R4, c[0x0][0x388] ;  /* 0x0000e200ff047b82 */ /* 0x000e220000000a00 */
[----:B------:R-:W-:Y:S02]  /*0680*/  IMAD R11, R2, R3, R6 ;  /* 0x00000003020b7224 */ /* 0x000fe400078e0206 */
[----:B------:R-:W-:-:S03]  /*0690*/  IMAD R15, R6, R12, R0 ;  /* 0x0000000c060f7224 */ /* 0x000fc600078e0200 */
[C---:B------:R-:W-:Y:S02]  /*06a0*/  IADD3 R21, PT, PT, R11.reuse, 0x1, RZ ;  /* 0x000000010b157810 */ /* 0x040fe40007ffe0ff */
[----:B------:R-:W1:Y:S01]  /*06b0*/  LDC.64 R8, c[0x0][0x380] ;  /* 0x0000e000ff087b82 */ /* 0x000e620000000a00 */
[C---:B------:R-:W-:Y:S02]  /*06c0*/  IADD3 R27, PT, PT, R11.reuse, 0x2, RZ ;  /* 0x000000020b1b7810 */ /* 0x040fe40007ffe0ff */
[----:B------:R-:W-:Y:S01]  /*06d0*/  IADD3 R26, PT, PT, R11, 0x3, RZ ;  /* 0x000000030b1a7810 */ /* 0x000fe20007ffe0ff */
[C---:B0-----:R-:W-:Y:S01]  /*06e0*/  IMAD.WIDE.U32 R18, R15.reuse, 0x4, R4 ;  /* 0x000000040f127825 */ /* 0x041fe200078e0004 */
[----:B------:R-:W-:-:S04]  /*06f0*/  IADD3 R15, PT, PT, R15, R12, RZ ;  /* 0x0000000c0f0f7210 */ /* 0x000fc80007ffe0ff */
[-C--:B------:R-:W-:Y:S01]  /*0700*/  IADD3 R29, PT, PT, R15, R12.reuse, RZ ;  /* 0x0000000c0f1d7210 */ /* 0x080fe20007ffe0ff */
[--C-:B-1----:R-:W-:Y:S01]  /*0710*/  IMAD.WIDE.U32 R22, R11, 0x4, R8.reuse ;  /* 0x000000040b167825 */ /* 0x102fe200078e0008 */
[----:B------:R-:W2:Y:S03]  /*0720*/  LDG.E R18, desc[UR6][R18.64] ;  /* 0x0000000612127981 */ /* 0x000ea6000c1e1900 */
[----:B------:R-:W-:Y:S01]  /*0730*/  IMAD.WIDE.U32 R20, R21, 0x4, R8 ;  /* 0x0000000415147825 */ /* 0x000fe200078e0008 */
[----:B------:R-:W2:Y:S03]  /*0740*/  LDG.E R7, desc[UR6][R22.64] ;  /* 0x0000000616077981 */ /* 0x000ea6000c1e1900 */
[----:B------:R-:W-:Y:S02]  /*0750*/  IMAD.WIDE.U32 R16, R15, 0x4, R4 ;  /* 0x000000040f107825 */ /* 0x000fe400078e0004 */
[----:B------:R-:W3:Y:S02]  /*0760*/  LDG.E R20, desc[UR6][R20.64] ;  /* 0x0000000614147981 */ /* 0x000ee4000c1e1900 */
[----:B------:R-:W-:Y:S01]  /*0770*/  IMAD.WIDE.U32 R10, R27, 0x4, R8 ;  /* 0x000000041b0a7825 */ /* 0x000fe200078e0008 */
[C---:B------:R-:W-:Y:S01]  /*0780*/  IADD3 R27, PT, PT, R29.reuse, R12, RZ ;  /* 0x0000000c1d1b7210 */ /* 0x040fe20007ffe0ff */
[----:B------:R-:W3:Y:S02]  /*0790*/  LDG.E R17, desc[UR6][R16.64] ;  /* 0x0000000610117981 */ /* 0x000ee4000c1e1900 */
[----:B------:R-:W-:-:S02]  /*07a0*/  IMAD.WIDE.U32 R14, R29, 0x4, R4 ;  /* 0x000000041d0e7825 */ /* 0x000fc400078e0004 */
[----:B------:R-:W4:Y:S02]  /*07b0*/  LDG.E R10, desc[UR6][R10.64] ;  /* 0x000000060a0a7981 */ /* 0x000f24000c1e1900 */
[----:B------:R-:W-:Y:S02]  /*07c0*/  IMAD.WIDE.U32 R8, R26, 0x4, R8 ;  /* 0x000000041a087825 */ /* 0x000fe400078e0008 */
[----:B------:R-:W4:Y:S02]  /*07d0*/  LDG.E R14, desc[UR6][R14.64] ;  /* 0x000000060e0e7981 */ /* 0x000f24000c1e1900 */
[----:B------:R-:W-:Y:S02]  /*07e0*/  IMAD.WIDE.U32 R4, R27, 0x4, R4 ;  /* 0x000000041b047825 */ /* 0x000fe400078e0004 */
[----:B------:R-:W5:Y:S04]  /*07f0*/  LDG.E R8, desc[UR6][R8.64] ;  /* 0x0000000608087981 */ /* 0x000f68000c1e1900 */
[----:B------:R-:W5:Y:S01]  /*0800*/  LDG.E R4, desc[UR6][R4.64] ;  /* 0x0000000604047981 */ /* 0x000f62000c1e1900 */
[----:B------:R-:W-:Y:S01]  /*0810*/  IADD3 R6, PT, PT, R6, 0x4, RZ ;  /* 0x0000000406067810 */ /* 0x000fe20007ffe0ff */
[----:B--2---:R-:W-:-:S04]  /*0820*/  FFMA R7, R7, R18, R24 ;  /* 0x0000001207077223 */ /* 0x004fc80000000018 */
[----:B---3--:R-:W-:-:S04]  /*0830*/  FFMA R7, R20, R17, R7 ;  /* 0x0000001114077223 */ /* 0x008fc80000000007 */
[----:B----4-:R-:W-:-:S04]  /*0840*/  FFMA R7, R10, R14, R7 ;  /* 0x0000000e0a077223 */ /* 0x010fc80000000007 */
[----:B-----5:R-:W-:-:S07]  /*0850*/  FFMA R24, R8, R4, R7 ;  /* 0x0000000408187223 */ /* 0x020fce0000000007 */
.L_x_3:
[----:B------:R-:W-:Y:S05]  /*0860*/  @!P1 BRA `(.L_x_0) ;  /* 0x0000000000749947 */ /* 0x000fea0003800000 */
[----:B------:R-:W0:Y:S01]  /*0870*/  LDC.64 R14, c[0x0][0x380] ;  /* 0x0000e000ff0e7b82 */ /* 0x000e220000000a00 */
[----:B------:R-:W-:Y:S02]  /*0880*/  ISETP.NE.AND P0, PT, R25, 0x1, PT ;  /* 0x000000011900780c */ /* 0x000fe40003f05270 */
[----:B------:R-:W-:-:S04]  /*0890*/  LOP3.LUT R7, R3, 0x1, RZ, 0xc0, !PT ;  /* 0x0000000103077812 */ /* 0x000fc800078ec0ff */
[----:B------:R-:W-:Y:S01]  /*08a0*/  ISETP.NE.U32.AND P1, PT, R7, 0x1, PT ;  /* 0x000000010700780c */ /* 0x000fe20003f25070 */
[----:B------:R-:W1:Y:S06]  /*08b0*/  LDC.64 R16, c[0x0][0x388] ;  /* 0x0000e200ff107b82 */ /* 0x000e6c0000000a00 */
[----:B------:R-:W-:Y:S02]  /*08c0*/  @P0 IMAD R19, R2, R3, R6 ;  /* 0x0000000302130224 */ /* 0x000fe400078e0206 */
[----:B------:R-:W2:Y:S01]  /*08d0*/  LDC.64 R8, c[0x0][0x380] ;  /* 0x0000e000ff087b82 */ /* 0x000ea20000000a00 */
[C---:B------:R-:W-:Y:S01]  /*08e0*/  @P0 IMAD R11, R6.reuse, R12, R0 ;  /* 0x0000000c060b0224 */ /* 0x040fe200078e0200 */
[----:B------:R-:W-:-:S02]  /*08f0*/  @P0 IADD3 R6, PT, PT, R6, 0x2, RZ ;  /* 0x0000000206060810 */ /* 0x000fc40007ffe0ff */
[----:B------:R-:W-:Y:S02]  /*0900*/  @P0 IADD3 R7, PT, PT, R19, 0x1, RZ ;  /* 0x0000000113070810 */ /* 0x000fe40007ffe0ff */
[----:B------:R-:W-:Y:S01]  /*0910*/  @P0 IADD3 R21, PT, PT, R11, R12, RZ ;  /* 0x0000000c0b150210 */ /* 0x000fe20007ffe0ff */
[----:B------:R-:W-:Y:S01]  /*0920*/  @!P1 IMAD R3, R2, R3, R6 ;  /* 0x0000000302039224 */ /* 0x000fe200078e0206 */
[----:B------:R-:W3:Y:S01]  /*0930*/  LDC.64 R4, c[0x0][0x388] ;  /* 0x0000e200ff047b82 */ /* 0x000ee20000000a00 */
[----:B0-----:R-:W-:-:S04]  /*0940*/  @P0 IMAD.WIDE.U32 R18, R19, 0x4, R14 ;  /* 0x0000000413120825 */ /* 0x001fc800078e000e */
[----:B------:R-:W-:Y:S02]  /*0950*/  @P0 IMAD.WIDE.U32 R14, R7, 0x4, R14 ;  /* 0x00000004070e0825 */ /* 0x000fe400078e000e */
[----:B------:R-:W4:Y:S02]  /*0960*/  @P0 LDG.E R19, desc[UR6][R18.64] ;  /* 0x0000000612130981 */ /* 0x000f24000c1e1900 */
[----:B-1----:R-:W-:Y:S02]  /*0970*/  @P0 IMAD.WIDE.U32 R10, R11, 0x4, R16 ;  /* 0x000000040b0a0825 */ /* 0x002fe400078e0010 */
[----:B------:R-:W5:Y:S02]  /*0980*/  @P0 LDG.E R14, desc[UR6][R14.64] ;  /* 0x000000060e0e0981 */ /* 0x000f64000c1e1900 */
[----:B------:R-:W-:Y:S02]  /*0990*/  @!P1 IMAD R7, R6, R12, R0 ;  /* 0x0000000c06079224 */ /* 0x000fe400078e0200 */
[----:B------:R-:W-:Y:S01]  /*09a0*/  @P0 IMAD.WIDE.U32 R16, R21, 0x4, R16 ;  /* 0x0000000415100825 */ /* 0x000fe200078e0010 */
[----:B------:R-:W4:Y:S03]  /*09b0*/  @P0 LDG.E R10, desc[UR6][R10.64] ;  /* 0x000000060a0a0981 */ /* 0x000f26000c1e1900 */
[----:B--2---:R-:W-:-:S02]  /*09c0*/  @!P1 IMAD.WIDE.U32 R8, R3, 0x4, R8 ;  /* 0x0000000403089825 */ /* 0x004fc400078e0008 */
[----:B------:R-:W5:Y:S02]  /*09d0*/  @P0 LDG.E R16, desc[UR6][R16.64] ;  /* 0x0000000610100981 */ /* 0x000f64000c1e1900 */
[----:B---3--:R-:W-:Y:S02]  /*09e0*/  @!P1 IMAD.WIDE.U32 R4, R7, 0x4, R4 ;  /* 0x0000000407049825 */ /* 0x008fe400078e0004 */
[----:B------:R-:W2:Y:S04]  /*09f0*/  @!P1 LDG.E R9, desc[UR6][R8.64] ;  /* 0x0000000608099981 */ /* 0x000ea8000c1e1900 */
[----:B------:R-:W2:Y:S01]  /*0a00*/  @!P1 LDG.E R4, desc[UR6][R4.64] ;  /* 0x0000000604049981 */ /* 0x000ea2000c1e1900 */
[----:B----4-:R-:W-:-:S04]  /*0a10*/  @P0 FFMA R3, R19, R10, R24 ;  /* 0x0000000a13030223 */ /* 0x010fc80000000018 */
[----:B-----5:R-:W-:-:S04]  /*0a20*/  @P0 FFMA R24, R14, R16, R3 ;  /* 0x000000100e180223 */ /* 0x020fc80000000003 */
[----:B--2---:R-:W-:-:S07]  /*0a30*/  @!P1 FFMA R24, R9, R4, R24 ;  /* 0x0000000409189223 */ /* 0x004fce0000000018 */
.L_x_0:
[----:B------:R-:W0:Y:S01]  /*0a40*/  LDC.64 R4, c[0x0][0x390] ;  /* 0x0000e400ff047b82 */ /* 0x000e220000000a00 */
[----:B------:R-:W-:Y:S01]  /*0a50*/  IMAD R3, R2, R13, R0 ;  /* 0x0000000d02037224 */ /* 0x000fe200078e0200 */
[----:B------:R-:W1:Y:S01]  /*0a60*/  LDCU UR5, c[0x0][0x3a8] ;  /* 0x00007500ff0577ac */ /* 0x000e620008000800 */
[----:B------:R-:W2:Y:S02]  /*0a70*/  LDCU UR8, c[0x0][0x3a4] ;  /* 0x00007480ff0877ac */ /* 0x000ea40008000800 */
[----:B0-----:R-:W-:-:S05]  /*0a80*/  IMAD.WIDE.U32 R2, R3, 0x4, R4 ;  /* 0x0000000403027825 */ /* 0x001fca00078e0004 */
[----:B------:R-:W1:Y:S02]  /*0a90*/  LDG.E R0, desc[UR6][R2.64] ;  /* 0x0000000602007981 */ /* 0x000e64000c1e1900 */
[----:B-1----:R-:W-:-:S04]  /*0aa0*/  FMUL R5, R0, UR5 ;  /* 0x0000000500057c20 */ /* 0x002fc80008400000 */
[----:B--2---:R-:W-:-:S05]  /*0ab0*/  FFMA R5, R24, UR8, R5 ;  /* 0x0000000818057c23 */ /* 0x004fca0008000005 */
[----:B------:R-:W-:Y:S01]  /*0ac0*/  STG.E desc[UR6][R2.64], R5 ;  /* 0x0000000502007986 */ /* 0x000fe2000c101906 */
[----:B------:R-:W-:Y:S05]  /*0ad0*/  EXIT ;  /* 0x000000000000794d */ /* 0x000fea0003800000 */
.L_x_4:
[----:B------:R-:W-:-:S00]  /*0ae0*/  BRA `(.L_x_4) ;  /* 0xfffffffc00fc7947 */ /* 0x000fc0000383ffff */
[----:B------:R-:W-:-:S00]  /*0af0*/  NOP ;  /* 0x0000000000007918 */ /* 0x000fc00000000000 */
        /* <DEDUP_REMOVED lines=8> */
.L_x_5:


//--------------------- .nv.shared.reserved.0     --------------------------
	.section	.nv.shared.reserved.0,"aw",@nobits
	.weak		__nv_reservedSMEM_offset_0_alias
	.size		__nv_reservedSMEM_offset_0_alias, 0, 64
	.other		__nv_reservedSMEM_offset_0_alias,@"STO_CUDA_RESERVED_SHARED STV_DEFAULT"
__nv_reservedSMEM_offset_0_alias:
	.zero		0
	.zero		64


//--------------------- .nv.constant0._Z11sgemm_naivePKfS0_Pfiiiff --------------------------
	.section	.nv.constant0._Z11sgemm_naivePKfS0_Pfiiiff,"a",@progbits
	.sectionflags	@""
	.align	4
.nv.constant0._Z11sgemm_naivePKfS0_Pfiiiff:
	.zero		940


//--------------------- SYMBOLS --------------------------

	.type		.nv.reservedSmem.offset0,@object
	.size		.nv.reservedSmem.offset0,0x4
